	.headerflags	@"EF_CUDA_TEXMODE_UNIFIED EF_CUDA_64BIT_ADDRESS EF_CUDA_ACCELERATORS EF_CUDA_SM90 EF_CUDA_VIRTUAL_SM(EF_CUDA_SM90)"
	.elftype	@"ET_EXEC"


//--------------------- .nv.info                  --------------------------
	.section	.nv.info,"",@"SHT_CUDA_INFO"
	.align	4


	//----- nvinfo : EIATTR_REGCOUNT
	.align		4
        /*0000*/ 	.byte	0x04, 0x2f
        /*0002*/ 	.short	(.L_3 - .L_2)
	.align		4
.L_2:
        /*0004*/ 	.word	index@(triton_poi_fused__native_batch_norm_legit_no_training_cat_convolution_relu_4)
        /*0008*/ 	.word	0x00000020


	//----- nvinfo : EIATTR_MIN_STACK_SIZE
	.align		4
.L_3:
        /*000c*/ 	.byte	0x04, 0x12
        /*000e*/ 	.short	(.L_5 - .L_4)
	.align		4
.L_4:
        /*0010*/ 	.word	index@(triton_poi_fused__native_batch_norm_legit_no_training_cat_convolution_relu_4)
        /*0014*/ 	.word	0x00000000


	//----- nvinfo : EIATTR_FRAME_SIZE
	.align		4
.L_5:
        /*0018*/ 	.byte	0x04, 0x11
        /*001a*/ 	.short	(.L_7 - .L_6)
	.align		4
.L_6:
        /*001c*/ 	.word	index@(triton_poi_fused__native_batch_norm_legit_no_training_cat_convolution_relu_4)
        /*0020*/ 	.word	0x00000000


	//----- nvinfo : EIATTR_MIN_STACK_SIZE
	.align		4
.L_7:
        /*0024*/ 	.byte	0x04, 0x12
        /*0026*/ 	.short	(.L_9 - .L_8)
	.align		4
.L_8:
        /*0028*/ 	.word	index@(triton_poi_fused__native_batch_norm_legit_no_training_cat_convolution_relu_4)
        /*002c*/ 	.word	0x00000000
.L_9:


//--------------------- .nv.info.triton_poi_fused__native_batch_norm_legit_no_training_cat_convolution_relu_4 --------------------------
	.section	.nv.info.triton_poi_fused__native_batch_norm_legit_no_training_cat_convolution_relu_4,"",@"SHT_CUDA_INFO"
	.sectionflags	@""
	.align	4


	//----- nvinfo : EIATTR_CUDA_API_VERSION
	.align		4
        /*0000*/ 	.byte	0x04, 0x37
        /*0002*/ 	.short	(.L_11 - .L_10)
.L_10:
        /*0004*/ 	.word	0x0000007c


	//----- nvinfo : EIATTR_KPARAM_INFO
	.align		4
.L_11:
        /*0008*/ 	.byte	0x04, 0x17
        /*000a*/ 	.short	(.L_13 - .L_12)
.L_12:
        /*000c*/ 	.word	0x00000000
        /*0010*/ 	.short	0x0009
        /*0012*/ 	.short	0x0048
        /*0014*/ 	.byte	0x00, 0xf0, 0x11, 0x00


	//----- nvinfo : EIATTR_KPARAM_INFO
	.align		4
.L_13:
        /*0018*/ 	.byte	0x04, 0x17
        /*001a*/ 	.short	(.L_15 - .L_14)
.L_14:
        /*001c*/ 	.word	0x00000000
        /*0020*/ 	.short	0x0008
        /*0022*/ 	.short	0x0040
        /*0024*/ 	.byte	0x00, 0xf4, 0x21, 0x00


	//----- nvinfo : EIATTR_KPARAM_INFO
	.align		4
.L_15:
        /*0028*/ 	.byte	0x04, 0x17
        /*002a*/ 	.short	(.L_17 - .L_16)
.L_16:
        /*002c*/ 	.word	0x00000000
        /*0030*/ 	.short	0x0007
        /*0032*/ 	.short	0x0038
        /*0034*/ 	.byte	0x00, 0xf4, 0x21, 0x00


	//----- nvinfo : EIATTR_KPARAM_INFO
	.align		4
.L_17:
        /*0038*/ 	.byte	0x04, 0x17
        /*003a*/ 	.short	(.L_19 - .L_18)
.L_18:
        /*003c*/ 	.word	0x00000000
        /*0040*/ 	.short	0x0006
        /*0042*/ 	.short	0x0030
        /*0044*/ 	.byte	0x00, 0xf4, 0x21, 0x00


	//----- nvinfo : EIATTR_KPARAM_INFO
	.align		4
.L_19:
        /*0048*/ 	.byte	0x04, 0x17
        /*004a*/ 	.short	(.L_21 - .L_20)
.L_20:
        /*004c*/ 	.word	0x00000000
        /*0050*/ 	.short	0x0005
        /*0052*/ 	.short	0x0028
        /*0054*/ 	.byte	0x00, 0xf4, 0x21, 0x00


	//----- nvinfo : EIATTR_KPARAM_INFO
	.align		4
.L_21:
        /*0058*/ 	.byte	0x04, 0x17
        /*005a*/ 	.short	(.L_23 - .L_22)
.L_22:
        /*005c*/ 	.word	0x00000000
        /*0060*/ 	.short	0x0004
        /*0062*/ 	.short	0x0020
        /*0064*/ 	.byte	0x00, 0xf4, 0x21, 0x00


	//----- nvinfo : EIATTR_KPARAM_INFO
	.align		4
.L_23:
        /*0068*/ 	.byte	0x04, 0x17
        /*006a*/ 	.short	(.L_25 - .L_24)
.L_24:
        /*006c*/ 	.word	0x00000000
        /*0070*/ 	.short	0x0003
        /*0072*/ 	.short	0x0018
        /*0074*/ 	.byte	0x00, 0xf4, 0x21, 0x00


	//----- nvinfo : EIATTR_KPARAM_INFO
	.align		4
.L_25:
        /*0078*/ 	.byte	0x04, 0x17
        /*007a*/ 	.short	(.L_27 - .L_26)
.L_26:
        /*007c*/ 	.word	0x00000000
        /*0080*/ 	.short	0x0002
        /*0082*/ 	.short	0x0010
        /*0084*/ 	.byte	0x00, 0xf4, 0x21, 0x00


	//----- nvinfo : EIATTR_KPARAM_INFO
	.align		4
.L_27:
        /*0088*/ 	.byte	0x04, 0x17
        /*008a*/ 	.short	(.L_29 - .L_28)
.L_28:
        /*008c*/ 	.word	0x00000000
        /*0090*/ 	.short	0x0001
        /*0092*/ 	.short	0x0008
        /*0094*/ 	.byte	0x00, 0xf4, 0x21, 0x00


	//----- nvinfo : EIATTR_KPARAM_INFO
	.align		4
.L_29:
        /*0098*/ 	.byte	0x04, 0x17
        /*009a*/ 	.short	(.L_31 - .L_30)
.L_30:
        /*009c*/ 	.word	0x00000000
        /*00a0*/ 	.short	0x0000
        /*00a2*/ 	.short	0x0000
        /*00a4*/ 	.byte	0x00, 0xf4, 0x21, 0x00


	//----- nvinfo : EIATTR_SPARSE_MMA_MASK
	.align		4
.L_31:
        /*00a8*/ 	.byte	0x03, 0x50
        /*00aa*/ 	.short	0x0000


	//----- nvinfo : EIATTR_MAXREG_COUNT
	.align		4
        /*00ac*/ 	.byte	0x03, 0x1b
        /*00ae*/ 	.short	0x00ff


	//----- nvinfo : EIATTR_EXIT_INSTR_OFFSETS
	.align		4
        /*00b0*/ 	.byte	0x04, 0x1c
        /*00b2*/ 	.short	(.L_33 - .L_32)


	//   ....[0]....
.L_32:
        /*00b4*/ 	.word	0x00000980


	//----- nvinfo : EIATTR_REQNTID
	.align		4
.L_33:
        /*00b8*/ 	.byte	0x04, 0x10
        /*00ba*/ 	.short	(.L_35 - .L_34)
.L_34:
        /*00bc*/ 	.word	0x00000080
        /*00c0*/ 	.word	0x00000001
        /*00c4*/ 	.word	0x00000001


	//----- nvinfo : EIATTR_CBANK_PARAM_SIZE
	.align		4
.L_35:
        /*00c8*/ 	.byte	0x03, 0x19
        /*00ca*/ 	.short	0x004c


	//----- nvinfo : EIATTR_PARAM_CBANK
	.align		4
        /*00cc*/ 	.byte	0x04, 0x0a
        /*00ce*/ 	.short	(.L_37 - .L_36)
	.align		4
.L_36:
        /*00d0*/ 	.word	index@(.nv.constant0.triton_poi_fused__native_batch_norm_legit_no_training_cat_convolution_relu_4)
        /*00d4*/ 	.short	0x0210
        /*00d6*/ 	.short	0x004c


	//----- nvinfo : EIATTR_SW_WAR
	.align		4
.L_37:
        /*00d8*/ 	.byte	0x04, 0x36
        /*00da*/ 	.short	(.L_39 - .L_38)
.L_38:
        /*00dc*/ 	.word	0x00000008
.L_39:


//--------------------- .nv.callgraph             --------------------------
	.section	.nv.callgraph,"",@"SHT_CUDA_CALLGRAPH"
	.align	4
	.sectionentsize	8
	.align		4
        /*0000*/ 	.word	0x00000000
	.align		4
        /*0004*/ 	.word	0xffffffff
	.align		4
        /*0008*/ 	.word	0x00000000
	.align		4
        /*000c*/ 	.word	0xfffffffe
	.align		4
        /*0010*/ 	.word	0x00000000
	.align		4
        /*0014*/ 	.word	0xfffffffd
	.align		4
        /*0018*/ 	.word	0x00000000
	.align		4
        /*001c*/ 	.word	0xfffffffc


//--------------------- .nv.constant4             --------------------------
	.section	.nv.constant4,"a",@progbits
	.align	8
	.align		8
.nv.constant4:
        /*0000*/ 	.dword	_$_str
	.align		8
        /*0008*/ 	.dword	_$_str_$_2


//--------------------- .text.triton_poi_fused__native_batch_norm_legit_no_training_cat_convolution_relu_4 --------------------------
	.section	.text.triton_poi_fused__native_batch_norm_legit_no_training_cat_convolution_relu_4,"ax",@progbits
	.align	128
        .global         triton_poi_fused__native_batch_norm_legit_no_training_cat_convolution_relu_4
        .type           triton_poi_fused__native_batch_norm_legit_no_training_cat_convolution_relu_4,@function
        .size           triton_poi_fused__native_batch_norm_legit_no_training_cat_convolution_relu_4,(.L_x_1 - triton_poi_fused__native_batch_norm_legit_no_training_cat_convolution_relu_4)
        .other          triton_poi_fused__native_batch_norm_legit_no_training_cat_convolution_relu_4,@"STO_CUDA_ENTRY STV_DEFAULT"
triton_poi_fused__native_batch_norm_legit_no_training_cat_convolution_relu_4:
.text.triton_poi_fused__native_batch_norm_legit_no_training_cat_convolution_relu_4:
[----:B------:R-:W-:Y:S01]  /*0000*/  LDC R1, c[0x0][0x28] ;  /* 0x00000a00ff017b82 */ /* 0x000fe20000000800 */
[----:B------:R-:W1:Y:S07]  /*0010*/  S2R R0, SR_TID.X ;  /* 0x0000000000007919 */ /* 0x000e6e0000002100 */
[----:B------:R-:W2:Y:S01]  /*0020*/  LDC.64 R4, c[0x0][0x228] ;  /* 0x00008a00ff047b82 */ /* 0x000ea20000000a00 */
[----:B------:R-:W-:Y:S01]  /*0030*/  ULDC.64 UR4, c[0x0][0x208] ;  /* 0x0000820000047ab9 */ /* 0x000fe20000000a00 */
[----:B------:R-:W3:Y:S06]  /*0040*/  S2R R3, SR_CTAID.X ;  /* 0x0000000000037919 */ /* 0x000eec0000002500 */
[----:B------:R-:W4:Y:S08]  /*0050*/  LDC.64 R28, c[0x0][0x218] ;  /* 0x00008600ff1c7b82 */ /* 0x000f300000000a00 */
[----:B------:R-:W5:Y:S08]  /*0060*/  LDC.64 R18, c[0x0][0x210] ;  /* 0x00008400ff127b82 */ /* 0x000f700000000a00 */
[----:B------:R-:W4:Y:S01]  /*0070*/  LDC.64 R26, c[0x0][0x220] ;  /* 0x00008800ff1a7b82 */ /* 0x000f220000000a00 */
[----:B-1----:R-:W-:-:S07]  /*0080*/  SHF.L.U32 R0, R0, 0x2, RZ ;  /* 0x0000000200007819 */ /* 0x002fce00000006ff */
[----:B------:R-:W1:Y:S01]  /*0090*/  LDC.64 R20, c[0x0][0x230] ;  /* 0x00008c00ff147b82 */ /* 0x000e620000000a00 */
[----:B---3--:R-:W-:Y:S02]  /*00a0*/  SHF.R.S32.HI R2, RZ, 0x15, R3 ;  /* 0x00000015ff027819 */ /* 0x008fe40000011403 */
[----:B------:R-:W-:Y:S02]  /*00b0*/  LOP3.LUT R0, R0, 0x1fc, RZ, 0xc0, !PT ;  /* 0x000001fc00007812 */ /* 0x000fe400078ec0ff */
[----:B------:R-:W-:-:S03]  /*00c0*/  SGXT R2, R2, 0x1 ;  /* 0x000000010202781a */ /* 0x000fc60000000200 */
[----:B------:R-:W3:Y:S01]  /*00d0*/  LDC.64 R22, c[0x0][0x238] ;  /* 0x00008e00ff167b82 */ /* 0x000ee20000000a00 */
[----:B------:R-:W-:-:S04]  /*00e0*/  LEA R3, R3, R0, 0xa ;  /* 0x0000000003037211 */ /* 0x000fc800078e50ff */
[----:B------:R-:W-:-:S04]  /*00f0*/  LEA.HI R0, R2, R3, RZ, 0xa ;  /* 0x0000000302007211 */ /* 0x000fc800078f50ff */
[----:B------:R-:W-:-:S04]  /*0100*/  SHF.R.S32.HI R0, RZ, 0xa, R0 ;  /* 0x0000000aff007819 */ /* 0x000fc80000011400 */
[----:B------:R-:W-:-:S04]  /*0110*/  LEA.HI R6, R0, R0, RZ, 0x7 ;  /* 0x0000000000067211 */ /* 0x000fc800078f38ff */
[----:B------:R-:W-:Y:S02]  /*0120*/  LOP3.LUT R9, R6, 0xffffff80, RZ, 0xc0, !PT ;  /* 0xffffff8006097812 */ /* 0x000fe400078ec0ff */
[----:B------:R-:W-:Y:S02]  /*0130*/  IADD3 R6, R3, 0x200, RZ ;  /* 0x0000020003067810 */ /* 0x000fe40007ffe0ff */
[----:B------:R-:W-:Y:S02]  /*0140*/  IADD3 R9, R0, -R9, RZ ;  /* 0x8000000900097210 */ /* 0x000fe40007ffe0ff */
[----:B------:R-:W-:-:S03]  /*0150*/  LEA.HI R2, R2, R6, RZ, 0xa ;  /* 0x0000000602027211 */ /* 0x000fc600078f50ff */
[----:B--2---:R-:W-:Y:S01]  /*0160*/  IMAD.WIDE R12, R9, 0x4, R4 ;  /* 0x00000004090c7825 */ /* 0x004fe200078e0204 */
[----:B------:R-:W-:-:S04]  /*0170*/  SHF.R.S32.HI R2, RZ, 0xa, R2 ;  /* 0x0000000aff027819 */ /* 0x000fc80000011402 */
[----:B------:R-:W-:Y:S01]  /*0180*/  LEA.HI R0, R2, R2, RZ, 0x7 ;  /* 0x0000000202007211 */ /* 0x000fe200078f38ff */
[----:B------:R-:W2:Y:S03]  /*0190*/  LDG.E.EL R24, desc[UR4][R12.64] ;  /* 0x000000040c187981 */ /* 0x000ea6000c2e1900 */
[----:B------:R-:W-:-:S04]  /*01a0*/  LOP3.LUT R25, R0, 0xffffff80, RZ, 0xc0, !PT ;  /* 0xffffff8000197812 */ /* 0x000fc800078ec0ff */
[----:B------:R-:W-:-:S05]  /*01b0*/  IADD3 R25, R2, -R25, RZ ;  /* 0x8000001902197210 */ /* 0x000fca0007ffe0ff */
[----:B------:R-:W-:-:S06]  /*01c0*/  IMAD.WIDE R16, R25, 0x4, R4 ;  /* 0x0000000419107825 */ /* 0x000fcc00078e0204 */
[----:B------:R-:W2:Y:S01]  /*01d0*/  LDG.E.EL R17, desc[UR4][R16.64] ;  /* 0x0000000410117981 */ /* 0x000ea2000c2e1900 */
[----:B----4-:R-:W-:-:S04]  /*01e0*/  IMAD.WIDE R10, R9, 0x4, R28 ;  /* 0x00000004090a7825 */ /* 0x010fc800078e021c */
[----:B-----5:R-:W-:Y:S01]  /*01f0*/  IMAD.WIDE R18, R3, 0x4, R18 ;  /* 0x0000000403127825 */ /* 0x020fe200078e0212 */
[----:B------:R1:W4:Y:S04]  /*0200*/  LDG.E.EL R7, desc[UR4][R10.64] ;  /* 0x000000040a077981 */ /* 0x000328000c2e1900 */
[----:B------:R-:W4:Y:S01]  /*0210*/  LDG.E.128 R12, desc[UR4][R18.64] ;  /* 0x00000004120c7981 */ /* 0x000f22000c1e1d00 */
[----:B0-----:R-:W-:-:S06]  /*0220*/  IMAD.WIDE R4, R9, 0x4, R26 ;  /* 0x0000000409047825 */ /* 0x001fcc00078e021a */
[----:B------:R-:W5:Y:S01]  /*0230*/  LDG.E.EL R4, desc[UR4][R4.64] ;  /* 0x0000000404047981 */ /* 0x000f62000c2e1900 */
[----:B-1----:R-:W-:-:S04]  /*0240*/  IMAD.WIDE R10, R9, 0x4, R20 ;  /* 0x00000004090a7825 */ /* 0x002fc800078e0214 */
[----:B---3--:R-:W-:Y:S01]  /*0250*/  IMAD.WIDE R8, R9, 0x4, R22 ;  /* 0x0000000409087825 */ /* 0x008fe200078e0216 */
[----:B------:R-:W3:Y:S03]  /*0260*/  LDG.E.EL R16, desc[UR4][R10.64] ;  /* 0x000000040a107981 */ /* 0x000ee6000c2e1900 */
[C---:B------:R-:W-:Y:S01]  /*0270*/  IMAD.WIDE R28, R25.reuse, 0x4, R28 ;  /* 0x00000004191c7825 */ /* 0x040fe200078e021c */
[----:B------:R-:W3:Y:S04]  /*0280*/  LDG.E.EL R5, desc[UR4][R8.64] ;  /* 0x0000000408057981 */ /* 0x000ee8000c2e1900 */
[----:B------:R-:W3:Y:S01]  /*0290*/  LDG.E.EL R0, desc[UR4][R28.64] ;  /* 0x000000041c007981 */ /* 0x000ee2000c2e1900 */
[----:B------:R-:W-:-:S03]  /*02a0*/  IMAD.WIDE R26, R25, 0x4, R26 ;  /* 0x00000004191a7825 */ /* 0x000fc600078e021a */
[----:B------:R-:W3:Y:S01]  /*02b0*/  LDG.E.128 R8, desc[UR4][R18.64+0x800] ;  /* 0x0008000412087981 */ /* 0x000ee2000c1e1d00 */
[----:B------:R-:W-:-:S03]  /*02c0*/  IMAD.WIDE R20, R25, 0x4, R20 ;  /* 0x0000000419147825 */ /* 0x000fc600078e0214 */
[----:B------:R-:W3:Y:S01]  /*02d0*/  LDG.E.EL R2, desc[UR4][R26.64] ;  /* 0x000000041a027981 */ /* 0x000ee2000c2e1900 */
[----:B------:R-:W-:-:S03]  /*02e0*/  IMAD.WIDE R22, R25, 0x4, R22 ;  /* 0x0000000419167825 */ /* 0x000fc600078e0216 */
[----:B------:R0:W3:Y:S04]  /*02f0*/  LDG.E.EL R20, desc[UR4][R20.64] ;  /* 0x0000000414147981 */ /* 0x0000e8000c2e1900 */
[----:B------:R1:W3:Y:S01]  /*0300*/  LDG.E.EL R23, desc[UR4][R22.64] ;  /* 0x0000000416177981 */ /* 0x0002e2000c2e1900 */
[----:B0-----:R-:W-:Y:S01]  /*0310*/  HFMA2.MMA R21, -RZ, RZ, 1.625, 0 ;  /* 0x3e800000ff157435 */ /* 0x001fe200000001ff */
[----:B------:R-:W-:-:S04]  /*0320*/  SHF.R.S32.HI R25, RZ, 0x1f, R6 ;  /* 0x0000001fff197819 */ /* 0x000fc80000011406 */
[----:B------:R-:W-:-:S04]  /*0330*/  LEA.HI R25, R25, R6, RZ, 0x11 ;  /* 0x0000000619197211 */ /* 0x000fc800078f88ff */
[----:B------:R-:W-:-:S04]  /*0340*/  SHF.L.U32 R25, R25, 0x2, RZ ;  /* 0x0000000219197819 */ /* 0x000fc800000006ff */
[----:B------:R-:W-:Y:S01]  /*0350*/  LOP3.LUT R25, R25, 0xfff80000, RZ, 0xc0, !PT ;  /* 0xfff8000019197812 */ /* 0x000fe200078ec0ff */
[----:B--2---:R-:W-:-:S04]  /*0360*/  FADD R24, R24, 9.9999997473787516356e-06 ;  /* 0x3727c5ac18187421 */ /* 0x004fc80000000000 */
[----:B------:R-:W0:Y:S01]  /*0370*/  MUFU.SQRT R26, R24 ;  /* 0x00000018001a7308 */ /* 0x000e220000002000 */
[----:B------:R-:W-:Y:S01]  /*0380*/  FADD R28, R17, 9.9999997473787516356e-06 ;  /* 0x3727c5ac111c7421 */ /* 0x000fe20000000000 */
[----:B0-----:R-:W-:-:S06]  /*0390*/  FSETP.GT.AND P0, PT, R26, 8.50705917302346158658e+37, PT ;  /* 0x7e8000001a00780b */ /* 0x001fcc0003f04000 */
[----:B------:R-:W0:Y:S01]  /*03a0*/  MUFU.SQRT R24, R28 ;  /* 0x0000001c00187308 */ /* 0x000e220000002000 */
[----:B------:R-:W-:Y:S02]  /*03b0*/  FSETP.GEU.AND P2, PT, R26, 1.175494350822287508e-38, PT ;  /* 0x008000001a00780b */ /* 0x000fe40003f4e000 */
[----:B------:R-:W-:-:S04]  /*03c0*/  SHF.R.S32.HI R17, RZ, 0x1f, R6 ;  /* 0x0000001fff117819 */ /* 0x000fc80000011406 */
[----:B------:R-:W-:Y:S01]  /*03d0*/  @P0 FMUL R26, R26, 0.25 ;  /* 0x3e8000001a1a0820 */ /* 0x000fe20000400000 */
[--C-:B----4-:R-:W-:Y:S01]  /*03e0*/  FADD R15, R15, R7.reuse ;  /* 0x000000070f0f7221 */ /* 0x110fe20000000000 */
[--C-:B------:R-:W-:Y:S01]  /*03f0*/  FADD R14, R14, R7.reuse ;  /* 0x000000070e0e7221 */ /* 0x100fe20000000000 */
[----:B------:R-:W-:-:S04]  /*0400*/  FADD R13, R13, R7 ;  /* 0x000000070d0d7221 */ /* 0x000fc80000000000 */
[----:B------:R-:W-:Y:S01]  /*0410*/  @!P2 FMUL R26, R26, 16777216 ;  /* 0x4b8000001a1aa820 */ /* 0x000fe20000400000 */
[----:B0-----:R-:W-:Y:S01]  /*0420*/  FSETP.GT.AND P1, PT, R24, 8.50705917302346158658e+37, PT ;  /* 0x7e8000001800780b */ /* 0x001fe20003f24000 */
[----:B------:R-:W-:Y:S01]  /*0430*/  FADD R12, R12, R7 ;  /* 0x000000070c0c7221 */ /* 0x000fe20000000000 */
[----:B------:R-:W-:Y:S01]  /*0440*/  LEA.HI R7, R17, R6, RZ, 0x11 ;  /* 0x0000000611077211 */ /* 0x000fe200078f88ff */
[----:B-1----:R-:W0:Y:S01]  /*0450*/  MUFU.RCP R22, R26 ;  /* 0x0000001a00167308 */ /* 0x002e220000001000 */
[----:B------:R-:W-:Y:S02]  /*0460*/  FSEL R17, R21, 1, P0 ;  /* 0x3f80000015117808 */ /* 0x000fe40000000000 */
[----:B------:R-:W-:Y:S02]  /*0470*/  FSETP.GEU.AND P0, PT, R24, 1.175494350822287508e-38, PT ;  /* 0x008000001800780b */ /* 0x000fe40003f0e000 */
[----:B------:R-:W-:Y:S01]  /*0480*/  LOP3.LUT R7, R7, 0xfffe0000, RZ, 0xc0, !PT ;  /* 0xfffe000007077812 */ /* 0x000fe200078ec0ff */
[----:B------:R-:W-:-:S04]  /*0490*/  @!P2 FMUL R17, R17, 16777216 ;  /* 0x4b8000001111a820 */ /* 0x000fc80000400000 */
[----:B------:R-:W-:Y:S01]  /*04a0*/  @P1 FMUL R24, R24, 0.25 ;  /* 0x3e80000018181820 */ /* 0x000fe20000400000 */
[----:B------:R-:W-:Y:S01]  /*04b0*/  IADD3 R6, R25, R6, -R7 ;  /* 0x0000000619067210 */ /* 0x000fe20007ffe807 */
[C---:B-----5:R-:W-:Y:S01]  /*04c0*/  FADD R29, -R4.reuse, R15 ;  /* 0x0000000f041d7221 */ /* 0x060fe20000000100 */
[----:B------:R-:W-:-:S03]  /*04d0*/  FADD R25, -R4, R13 ;  /* 0x0000000d04197221 */ /* 0x000fc60000000100 */
[----:B------:R-:W-:Y:S01]  /*04e0*/  @!P0 FMUL R24, R24, 16777216 ;  /* 0x4b80000018188820 */ /* 0x000fe20000400000 */
[----:B0-----:R-:W-:Y:S01]  /*04f0*/  FMUL R22, R22, R17 ;  /* 0x0000001116167220 */ /* 0x001fe20000400000 */
[C---:B------:R-:W-:Y:S01]  /*0500*/  FADD R17, -R4.reuse, R12 ;  /* 0x0000000c04117221 */ /* 0x040fe20000000100 */
[----:B------:R-:W-:Y:S02]  /*0510*/  FADD R27, -R4, R14 ;  /* 0x0000000e041b7221 */ /* 0x000fe40000000100 */
[C---:B------:R-:W-:Y:S01]  /*0520*/  FMUL R25, R22.reuse, R25 ;  /* 0x0000001916197220 */ /* 0x040fe20000400000 */
[----:B------:R-:W0:Y:S01]  /*0530*/  MUFU.RCP R24, R24 ;  /* 0x0000001800187308 */ /* 0x000e220000001000 */
[C---:B------:R-:W-:Y:S01]  /*0540*/  FMUL R4, R22.reuse, R29 ;  /* 0x0000001d16047220 */ /* 0x040fe20000400000 */
[C---:B------:R-:W-:Y:S01]  /*0550*/  FMUL R26, R22.reuse, R17 ;  /* 0x00000011161a7220 */ /* 0x040fe20000400000 */
[----:B------:R-:W-:Y:S01]  /*0560*/  FMUL R22, R22, R27 ;  /* 0x0000001b16167220 */ /* 0x000fe20000400000 */
[--C-:B---3--:R-:W-:Y:S01]  /*0570*/  FADD R11, R11, R0.reuse ;  /* 0x000000000b0b7221 */ /* 0x108fe20000000000 */
[--C-:B------:R-:W-:Y:S01]  /*0580*/  FADD R10, R10, R0.reuse ;  /* 0x000000000a0a7221 */ /* 0x100fe20000000000 */
[----:B------:R-:W-:Y:S01]  /*0590*/  FSEL R21, R21, 1, P1 ;  /* 0x3f80000015157808 */ /* 0x000fe20000800000 */
[----:B------:R-:W-:Y:S01]  /*05a0*/  FFMA R17, R16, R22, R5 ;  /* 0x0000001610117223 */ /* 0x000fe20000000005 */
[--C-:B------:R-:W-:Y:S01]  /*05b0*/  FADD R9, R9, R0.reuse ;  /* 0x0000000009097221 */ /* 0x100fe20000000000 */
[----:B------:R-:W-:Y:S01]  /*05c0*/  FADD R8, R8, R0 ;  /* 0x0000000008087221 */ /* 0x000fe20000000000 */
[----:B------:R1:W-:Y:S01]  /*05d0*/  STG.E.128 desc[UR4][R18.64], R12 ;  /* 0x0000000c12007986 */ /* 0x0003e2000c101d04 */
[--C-:B------:R-:W-:Y:S01]  /*05e0*/  SHF.R.S32.HI R22, RZ, 0x1f, R3.reuse ;  /* 0x0000001fff167819 */ /* 0x100fe20000011403 */
[----:B------:R-:W-:Y:S01]  /*05f0*/  @!P0 FMUL R21, R21, 16777216 ;  /* 0x4b80000015158820 */ /* 0x000fe20000400000 */
[----:B------:R-:W-:Y:S01]  /*0600*/  SHF.R.S32.HI R0, RZ, 0x1f, R3 ;  /* 0x0000001fff007819 */ /* 0x000fe20000011403 */
[----:B------:R2:W-:Y:S01]  /*0610*/  STG.E.128 desc[UR4][R18.64+0x800], R8 ;  /* 0x0008000812007986 */ /* 0x0005e2000c101d04 */
[----:B------:R-:W-:Y:S01]  /*0620*/  LEA.HI R22, R22, R3, RZ, 0x11 ;  /* 0x0000000316167211 */ /* 0x000fe200078f88ff */
[----:B0-----:R-:W-:Y:S01]  /*0630*/  FMUL R24, R24, R21 ;  /* 0x0000001518187220 */ /* 0x001fe20000400000 */
[----:B------:R-:W-:Y:S01]  /*0640*/  LEA.HI R0, R0, R3, RZ, 0x11 ;  /* 0x0000000300007211 */ /* 0x000fe200078f88ff */
[----:B------:R-:W-:Y:S01]  /*0650*/  FADD R27, -R2, R10 ;  /* 0x0000000a021b7221 */ /* 0x000fe20000000100 */
[----:B------:R-:W-:Y:S01]  /*0660*/  SHF.L.U32 R22, R22, 0x2, RZ ;  /* 0x0000000216167819 */ /* 0x000fe200000006ff */
[----:B------:R-:W-:Y:S01]  /*0670*/  FADD R21, -R2, R8 ;  /* 0x0000000802157221 */ /* 0x000fe20000000100 */
[C-C-:B-1----:R-:W-:Y:S01]  /*0680*/  FFMA R15, R16.reuse, R25, R5.reuse ;  /* 0x00000019100f7223 */ /* 0x142fe20000000005 */
[C-C-:B------:R-:W-:Y:S01]  /*0690*/  FFMA R14, R16.reuse, R26, R5.reuse ;  /* 0x0000001a100e7223 */ /* 0x140fe20000000005 */
[----:B------:R-:W0:Y:S01]  /*06a0*/  LDC.64 R12, c[0x0][0x240] ;  /* 0x00009000ff0c7b82 */ /* 0x000e220000000a00 */
[----:B------:R-:W-:Y:S01]  /*06b0*/  FFMA R16, R16, R4, R5 ;  /* 0x0000000410107223 */ /* 0x000fe20000000005 */
[----:B------:R-:W-:-:S06]  /*06c0*/  FADD R25, -R2, R9 ;  /* 0x0000000902197221 */ /* 0x000fcc0000000100 */
[----:B------:R-:W1:Y:S01]  /*06d0*/  LDC.64 R4, c[0x0][0x248] ;  /* 0x00009200ff047b82 */ /* 0x000e620000000a00 */
[----:B------:R-:W-:-:S07]  /*06e0*/  FADD R29, -R2, R11 ;  /* 0x0000000b021d7221 */ /* 0x000fce0000000100 */
[----:B--2---:R-:W2:Y:S01]  /*06f0*/  LDC.64 R18, c[0x0][0x250] ;  /* 0x00009400ff127b82 */ /* 0x004ea20000000a00 */
[----:B------:R-:W-:Y:S01]  /*0700*/  LOP3.LUT R26, R0, 0xfffe0000, RZ, 0xc0, !PT ;  /* 0xfffe0000001a7812 */ /* 0x000fe200078ec0ff */
[----:B------:R-:W-:Y:S01]  /*0710*/  FMUL R2, R24, R29 ;  /* 0x0000001d18027220 */ /* 0x000fe20000400000 */
[----:B------:R-:W-:Y:S01]  /*0720*/  LOP3.LUT R28, R22, 0xfff80000, RZ, 0xc0, !PT ;  /* 0xfff80000161c7812 */ /* 0x000fe200078ec0ff */
[C---:B------:R-:W-:Y:S01]  /*0730*/  FMUL R22, R24.reuse, R25 ;  /* 0x0000001918167220 */ /* 0x040fe20000400000 */
[C---:B------:R-:W-:Y:S01]  /*0740*/  FMUL R8, R24.reuse, R27 ;  /* 0x0000001b18087220 */ /* 0x040fe20000400000 */
[----:B------:R-:W-:Y:S01]  /*0750*/  FMUL R0, R24, R21 ;  /* 0x0000001518007220 */ /* 0x000fe20000400000 */
[C-C-:B------:R-:W-:Y:S01]  /*0760*/  FFMA R25, R20.reuse, R2, R23.reuse ;  /* 0x0000000214197223 */ /* 0x140fe20000000017 */
[C-C-:B------:R-:W-:Y:S01]  /*0770*/  FFMA R22, R20.reuse, R22, R23.reuse ;  /* 0x0000001614167223 */ /* 0x140fe20000000017 */
[C-C-:B------:R-:W-:Y:S01]  /*0780*/  FFMA R24, R20.reuse, R8, R23.reuse ;  /* 0x0000000814187223 */ /* 0x140fe20000000017 */
[----:B------:R-:W-:Y:S01]  /*0790*/  FFMA R0, R20, R0, R23 ;  /* 0x0000000014007223 */ /* 0x000fe20000000017 */
[----:B------:R-:W-:-:S02]  /*07a0*/  FSETP.GEU.AND P6, PT, R16, RZ, PT ;  /* 0x000000ff1000720b */ /* 0x000fc40003fce000 */
[----:B------:R-:W-:Y:S02]  /*07b0*/  IADD3 R21, R28, R3, -R26 ;  /* 0x000000031c157210 */ /* 0x000fe40007ffe81a */
[----:B------:R-:W-:Y:S02]  /*07c0*/  FSETP.GEU.AND P1, PT, R15, RZ, PT ;  /* 0x000000ff0f00720b */ /* 0x000fe40003f2e000 */
[----:B------:R-:W-:Y:S02]  /*07d0*/  FSETP.GEU.AND P2, PT, R14, RZ, PT ;  /* 0x000000ff0e00720b */ /* 0x000fe40003f4e000 */
[----:B------:R-:W-:Y:S02]  /*07e0*/  SEL R11, R16, RZ, P6 ;  /* 0x000000ff100b7207 */ /* 0x000fe40003000000 */
[----:B------:R-:W-:Y:S02]  /*07f0*/  FSETP.GEU.AND P0, PT, R17, RZ, PT ;  /* 0x000000ff1100720b */ /* 0x000fe40003f0e000 */
[----:B------:R-:W-:-:S02]  /*0800*/  FSETP.GEU.AND P3, PT, R25, RZ, PT ;  /* 0x000000ff1900720b */ /* 0x000fc40003f6e000 */
[----:B------:R-:W-:Y:S02]  /*0810*/  FSETP.GEU.AND P4, PT, R24, RZ, PT ;  /* 0x000000ff1800720b */ /* 0x000fe40003f8e000 */
[----:B------:R-:W-:Y:S02]  /*0820*/  FSETP.GEU.AND P5, PT, R22, RZ, PT ;  /* 0x000000ff1600720b */ /* 0x000fe40003fae000 */
[----:B------:R-:W-:Y:S01]  /*0830*/  FSETP.GEU.AND P6, PT, R0, RZ, PT ;  /* 0x000000ff0000720b */ /* 0x000fe20003fce000 */
[----:B0-----:R-:W-:Y:S01]  /*0840*/  IMAD.WIDE R2, R3, 0x4, R12 ;  /* 0x0000000403027825 */ /* 0x001fe200078e020c */
[----:B------:R-:W-:Y:S02]  /*0850*/  IADD3 R23, R26, R21, RZ ;  /* 0x000000151a177210 */ /* 0x000fe40007ffe0ff */
[----:B------:R-:W-:Y:S02]  /*0860*/  IADD3 R7, R7, R6, RZ ;  /* 0x0000000607077210 */ /* 0x000fe40007ffe0ff */
[----:B------:R-:W-:-:S02]  /*0870*/  SEL R9, R15, RZ, P1 ;  /* 0x000000ff0f097207 */ /* 0x000fc40000800000 */
[----:B------:R-:W-:Y:S01]  /*0880*/  SEL R8, R14, RZ, P2 ;  /* 0x000000ff0e087207 */ /* 0x000fe20001000000 */
[--C-:B-1----:R-:W-:Y:S01]  /*0890*/  IMAD.WIDE R20, R21, 0x4, R4.reuse ;  /* 0x0000000415147825 */ /* 0x102fe200078e0204 */
[----:B------:R-:W-:Y:S02]  /*08a0*/  SEL R10, R17, RZ, P0 ;  /* 0x000000ff110a7207 */ /* 0x000fe40000000000 */
[----:B------:R-:W-:Y:S02]  /*08b0*/  SEL R15, R25, RZ, P3 ;  /* 0x000000ff190f7207 */ /* 0x000fe40001800000 */
[----:B------:R-:W-:Y:S02]  /*08c0*/  SEL R14, R24, RZ, P4 ;  /* 0x000000ff180e7207 */ /* 0x000fe40002000000 */
[----:B------:R-:W-:Y:S02]  /*08d0*/  SEL R13, R22, RZ, P5 ;  /* 0x000000ff160d7207 */ /* 0x000fe40002800000 */
[----:B------:R-:W-:Y:S01]  /*08e0*/  SEL R12, R0, RZ, P6 ;  /* 0x000000ff000c7207 */ /* 0x000fe20003000000 */
[----:B------:R-:W-:Y:S01]  /*08f0*/  IMAD.WIDE R4, R6, 0x4, R4 ;  /* 0x0000000406047825 */ /* 0x000fe200078e0204 */
[----:B------:R-:W-:Y:S03]  /*0900*/  STG.E.128 desc[UR4][R2.64], R8 ;  /* 0x0000000802007986 */ /* 0x000fe6000c101d04 */
[--C-:B--2---:R-:W-:Y:S01]  /*0910*/  IMAD.WIDE R16, R23, 0x4, R18.reuse ;  /* 0x0000000417107825 */ /* 0x104fe200078e0212 */
[----:B------:R-:W-:Y:S03]  /*0920*/  STG.E.128 desc[UR4][R2.64+0x800], R12 ;  /* 0x0008000c02007986 */ /* 0x000fe6000c101d04 */
[----:B------:R-:W-:Y:S01]  /*0930*/  IMAD.WIDE R18, R7, 0x4, R18 ;  /* 0x0000000407127825 */ /* 0x000fe200078e0212 */
[----:B------:R-:W-:Y:S04]  /*0940*/  STG.E.128 desc[UR4][R20.64], R8 ;  /* 0x0000000814007986 */ /* 0x000fe8000c101d04 */
[----:B------:R-:W-:Y:S04]  /*0950*/  STG.E.128 desc[UR4][R4.64], R12 ;  /* 0x0000000c04007986 */ /* 0x000fe8000c101d04 */
[----:B------:R-:W-:Y:S04]  /*0960*/  STG.E.128 desc[UR4][R16.64], R8 ;  /* 0x0000000810007986 */ /* 0x000fe8000c101d04 */
[----:B------:R-:W-:Y:S01]  /*0970*/  STG.E.128 desc[UR4][R18.64], R12 ;  /* 0x0000000c12007986 */ /* 0x000fe2000c101d04 */
[----:B------:R-:W-:Y:S05]  /*0980*/  EXIT ;  /* 0x000000000000794d */ /* 0x000fea0003800000 */
.L_x_0:
[----:B------:R-:W-:-:S00]  /*0990*/  BRA `(.L_x_0) ;  /* 0xfffffffc00fc7947 */ /* 0x000fc0000383ffff */
[----:B------:R-:W-:-:S00]  /*09a0*/  NOP ;  /* 0x0000000000007918 */ /* 0x000fc00000000000 */
        /* <DEDUP_REMOVED lines=13> */
.L_x_1:


//--------------------- .nv.global.init           --------------------------
	.section	.nv.global.init,"aw",@progbits
.nv.global.init:
	.type		_$_str,@object
	.size		_$_str,(_$_str_$_2 - _$_str)
_$_str:
        /*0000*/ 	.byte	0x5f, 0x5f, 0x43, 0x55, 0x44, 0x41, 0x5f, 0x46, 0x54, 0x5a, 0x00
	.type		_$_str_$_2,@object
	.size		_$_str_$_2,(.L_1 - _$_str_$_2)
_$_str_$_2:
        /*000b*/ 	.byte	0x5f, 0x5f, 0x43, 0x55, 0x44, 0x41, 0x5f, 0x50, 0x52, 0x45, 0x43, 0x5f, 0x53, 0x51, 0x52, 0x54
        /*001b*/ 	.byte	0x00
.L_1:


//--------------------- .nv.constant0.triton_poi_fused__native_batch_norm_legit_no_training_cat_convolution_relu_4 --------------------------
	.section	.nv.constant0.triton_poi_fused__native_batch_norm_legit_no_training_cat_convolution_relu_4,"a",@progbits
	.sectionflags	@""
	.align	4
.nv.constant0.triton_poi_fused__native_batch_norm_legit_no_training_cat_convolution_relu_4:
	.zero		604
